	.headerflags	@"EF_CUDA_TEXMODE_UNIFIED EF_CUDA_64BIT_ADDRESS EF_CUDA_ACCELERATORS EF_CUDA_SM90 EF_CUDA_VIRTUAL_SM(EF_CUDA_SM90)"
	.elftype	@"ET_EXEC"


//--------------------- .nv.info                  --------------------------
	.section	.nv.info,"",@"SHT_CUDA_INFO"
	.align	4


	//----- nvinfo : EIATTR_REGCOUNT
	.align		4
        /*0000*/ 	.byte	0x04, 0x2f
        /*0002*/ 	.short	(.L_1 - .L_0)
	.align		4
.L_0:
        /*0004*/ 	.word	index@(triton_poi_fused_mul_13)
        /*0008*/ 	.word	0x0000000e


	//----- nvinfo : EIATTR_MIN_STACK_SIZE
	.align		4
.L_1:
        /*000c*/ 	.byte	0x04, 0x12
        /*000e*/ 	.short	(.L_3 - .L_2)
	.align		4
.L_2:
        /*0010*/ 	.word	index@(triton_poi_fused_mul_13)
        /*0014*/ 	.word	0x00000000


	//----- nvinfo : EIATTR_FRAME_SIZE
	.align		4
.L_3:
        /*0018*/ 	.byte	0x04, 0x11
        /*001a*/ 	.short	(.L_5 - .L_4)
	.align		4
.L_4:
        /*001c*/ 	.word	index@(triton_poi_fused_mul_13)
        /*0020*/ 	.word	0x00000000


	//----- nvinfo : EIATTR_MIN_STACK_SIZE
	.align		4
.L_5:
        /*0024*/ 	.byte	0x04, 0x12
        /*0026*/ 	.short	(.L_7 - .L_6)
	.align		4
.L_6:
        /*0028*/ 	.word	index@(triton_poi_fused_mul_13)
        /*002c*/ 	.word	0x00000000
.L_7:


//--------------------- .nv.info.triton_poi_fused_mul_13 --------------------------
	.section	.nv.info.triton_poi_fused_mul_13,"",@"SHT_CUDA_INFO"
	.sectionflags	@""
	.align	4


	//----- nvinfo : EIATTR_CUDA_API_VERSION
	.align		4
        /*0000*/ 	.byte	0x04, 0x37
        /*0002*/ 	.short	(.L_9 - .L_8)
.L_8:
        /*0004*/ 	.word	0x0000007c


	//----- nvinfo : EIATTR_KPARAM_INFO
	.align		4
.L_9:
        /*0008*/ 	.byte	0x04, 0x17
        /*000a*/ 	.short	(.L_11 - .L_10)
.L_10:
        /*000c*/ 	.word	0x00000000
        /*0010*/ 	.short	0x0004
        /*0012*/ 	.short	0x001c
        /*0014*/ 	.byte	0x00, 0xf0, 0x11, 0x00


	//----- nvinfo : EIATTR_KPARAM_INFO
	.align		4
.L_11:
        /*0018*/ 	.byte	0x04, 0x17
        /*001a*/ 	.short	(.L_13 - .L_12)
.L_12:
        /*001c*/ 	.word	0x00000000
        /*0020*/ 	.short	0x0003
        /*0022*/ 	.short	0x0018
        /*0024*/ 	.byte	0x00, 0xf0, 0x11, 0x00


	//----- nvinfo : EIATTR_KPARAM_INFO
	.align		4
.L_13:
        /*0028*/ 	.byte	0x04, 0x17
        /*002a*/ 	.short	(.L_15 - .L_14)
.L_14:
        /*002c*/ 	.word	0x00000000
        /*0030*/ 	.short	0x0002
        /*0032*/ 	.short	0x0010
        /*0034*/ 	.byte	0x00, 0xf4, 0x21, 0x00


	//----- nvinfo : EIATTR_KPARAM_INFO
	.align		4
.L_15:
        /*0038*/ 	.byte	0x04, 0x17
        /*003a*/ 	.short	(.L_17 - .L_16)
.L_16:
        /*003c*/ 	.word	0x00000000
        /*0040*/ 	.short	0x0001
        /*0042*/ 	.short	0x0008
        /*0044*/ 	.byte	0x00, 0xf4, 0x21, 0x00


	//----- nvinfo : EIATTR_KPARAM_INFO
	.align		4
.L_17:
        /*0048*/ 	.byte	0x04, 0x17
        /*004a*/ 	.short	(.L_19 - .L_18)
.L_18:
        /*004c*/ 	.word	0x00000000
        /*0050*/ 	.short	0x0000
        /*0052*/ 	.short	0x0000
        /*0054*/ 	.byte	0x00, 0xf4, 0x21, 0x00


	//----- nvinfo : EIATTR_SPARSE_MMA_MASK
	.align		4
.L_19:
        /*0058*/ 	.byte	0x03, 0x50
        /*005a*/ 	.short	0x0000


	//----- nvinfo : EIATTR_MAXREG_COUNT
	.align		4
        /*005c*/ 	.byte	0x03, 0x1b
        /*005e*/ 	.short	0x00ff


	//----- nvinfo : EIATTR_EXIT_INSTR_OFFSETS
	.align		4
        /*0060*/ 	.byte	0x04, 0x1c
        /*0062*/ 	.short	(.L_21 - .L_20)


	//   ....[0]....
.L_20:
        /*0064*/ 	.word	0x000001e0


	//   ....[1]....
        /*0068*/ 	.word	0x00000210


	//----- nvinfo : EIATTR_REQNTID
	.align		4
.L_21:
        /*006c*/ 	.byte	0x04, 0x10
        /*006e*/ 	.short	(.L_23 - .L_22)
.L_22:
        /*0070*/ 	.word	0x00000020
        /*0074*/ 	.word	0x00000001
        /*0078*/ 	.word	0x00000001


	//----- nvinfo : EIATTR_CBANK_PARAM_SIZE
	.align		4
.L_23:
        /*007c*/ 	.byte	0x03, 0x19
        /*007e*/ 	.short	0x0020


	//----- nvinfo : EIATTR_PARAM_CBANK
	.align		4
        /*0080*/ 	.byte	0x04, 0x0a
        /*0082*/ 	.short	(.L_25 - .L_24)
	.align		4
.L_24:
        /*0084*/ 	.word	index@(.nv.constant0.triton_poi_fused_mul_13)
        /*0088*/ 	.short	0x0210
        /*008a*/ 	.short	0x0020


	//----- nvinfo : EIATTR_SW_WAR
	.align		4
.L_25:
        /*008c*/ 	.byte	0x04, 0x36
        /*008e*/ 	.short	(.L_27 - .L_26)
.L_26:
        /*0090*/ 	.word	0x00000008
.L_27:


//--------------------- .nv.callgraph             --------------------------
	.section	.nv.callgraph,"",@"SHT_CUDA_CALLGRAPH"
	.align	4
	.sectionentsize	8
	.align		4
        /*0000*/ 	.word	0x00000000
	.align		4
        /*0004*/ 	.word	0xffffffff
	.align		4
        /*0008*/ 	.word	0x00000000
	.align		4
        /*000c*/ 	.word	0xfffffffe
	.align		4
        /*0010*/ 	.word	0x00000000
	.align		4
        /*0014*/ 	.word	0xfffffffd
	.align		4
        /*0018*/ 	.word	0x00000000
	.align		4
        /*001c*/ 	.word	0xfffffffc


//--------------------- .text.triton_poi_fused_mul_13 --------------------------
	.section	.text.triton_poi_fused_mul_13,"ax",@progbits
	.align	128
        .global         triton_poi_fused_mul_13
        .type           triton_poi_fused_mul_13,@function
        .size           triton_poi_fused_mul_13,(.L_x_1 - triton_poi_fused_mul_13)
        .other          triton_poi_fused_mul_13,@"STO_CUDA_ENTRY STV_DEFAULT"
triton_poi_fused_mul_13:
.text.triton_poi_fused_mul_13:
[----:B------:R-:W0:Y:S02]  /*0000*/  LDC R1, c[0x0][0x28] ;  /* 0x00000a00ff017b82 */ /* 0x000e240000000800 */
[----:B------:R-:W1:Y:S01]  /*0010*/  S2R R6, SR_TID.X ;  /* 0x0000000000067919 */ /* 0x000e620000002100 */
[----:B------:R-:W2:Y:S01]  /*0020*/  S2UR UR4, SR_CTAID.Y ;  /* 0x00000000000479c3 */ /* 0x000ea20000002600 */
[----:B------:R-:W3:Y:S07]  /*0030*/  S2R R9, SR_CTAID.X ;  /* 0x0000000000097919 */ /* 0x000eee0000002500 */
[----:B------:R-:W4:Y:S08]  /*0040*/  LDC.64 R4, c[0x0][0x218] ;  /* 0x00008600ff047b82 */ /* 0x000f300000000a00 */
[----:B------:R-:W5:Y:S01]  /*0050*/  LDC.64 R2, c[0x0][0x210] ;  /* 0x00008400ff027b82 */ /* 0x000f620000000a00 */
[----:B--2---:R-:W-:Y:S01]  /*0060*/  USHF.L.U32 UR4, UR4, 0x2, URZ ;  /* 0x0000000204047899 */ /* 0x004fe2000800063f */
[----:B-1----:R-:W-:-:S04]  /*0070*/  SHF.R.U32.HI R0, RZ, 0x3, R6 ;  /* 0x00000003ff007819 */ /* 0x002fc80000011606 */
[----:B------:R-:W-:-:S04]  /*0080*/  SGXT.U32 R0, R0, 0x2 ;  /* 0x000000020000781a */ /* 0x000fc80000000000 */
[----:B------:R-:W-:Y:S01]  /*0090*/  LOP3.LUT R7, R0, UR4, RZ, 0xfc, !PT ;  /* 0x0000000400077c12 */ /* 0x000fe2000f8efcff */
[----:B------:R-:W-:Y:S01]  /*00a0*/  ULDC.64 UR4, c[0x0][0x208] ;  /* 0x0000820000047ab9 */ /* 0x000fe20000000a00 */
[----:B------:R-:W-:-:S03]  /*00b0*/  LOP3.LUT R0, R6, 0x7, RZ, 0xc0, !PT ;  /* 0x0000000706007812 */ /* 0x000fc600078ec0ff */
[----:B------:R-:W-:Y:S01]  /*00c0*/  IMAD.HI R6, R7, 0x55555556, RZ ;  /* 0x5555555607067827 */ /* 0x000fe200078e02ff */
[----:B---3--:R-:W-:-:S04]  /*00d0*/  LEA R0, R9, R0, 0x3 ;  /* 0x0000000009007211 */ /* 0x008fc800078e18ff */
[----:B------:R-:W-:Y:S02]  /*00e0*/  LEA.HI R8, R6, R6, RZ, 0x1 ;  /* 0x0000000606087211 */ /* 0x000fe400078f08ff */
[----:B------:R-:W-:-:S03]  /*00f0*/  ISETP.GE.AND P0, PT, R0, 0x6, PT ;  /* 0x000000060000780c */ /* 0x000fc60003f06270 */
[----:B------:R-:W-:Y:S01]  /*0100*/  IMAD R9, R8, -0x3, R7 ;  /* 0xfffffffd08097824 */ /* 0x000fe200078e0207 */
[C---:B------:R-:W-:Y:S01]  /*0110*/  ISETP.LT.AND P0, PT, R7.reuse, 0xc, !P0 ;  /* 0x0000000c0700780c */ /* 0x040fe20004701270 */
[--C-:B------:R-:W-:Y:S02]  /*0120*/  IMAD R7, R7, 0x6, R0.reuse ;  /* 0x0000000607077824 */ /* 0x100fe400078e0200 */
[----:B------:R-:W-:Y:S02]  /*0130*/  IMAD R11, R9, 0x6, R0 ;  /* 0x00000006090b7824 */ /* 0x000fe400078e0200 */
[----:B-----5:R-:W-:Y:S02]  /*0140*/  IMAD.WIDE R2, R7, 0x4, R2 ;  /* 0x0000000407027825 */ /* 0x020fe400078e0202 */
[----:B------:R-:W1:Y:S02]  /*0150*/  LDC.64 R6, c[0x0][0x220] ;  /* 0x00008800ff067b82 */ /* 0x000e640000000a00 */
[----:B----4-:R-:W-:Y:S01]  /*0160*/  IMAD.WIDE R4, R11, 0x4, R4 ;  /* 0x000000040b047825 */ /* 0x010fe200078e0204 */
[----:B------:R-:W-:-:S06]  /*0170*/  CS2R R10, SRZ ;  /* 0x00000000000a7805 */ /* 0x000fcc000001ff00 */
[----:B------:R-:W2:Y:S04]  /*0180*/  @P0 LDG.E.EL R10, desc[UR4][R2.64] ;  /* 0x00000004020a0981 */ /* 0x000ea8000c2e1900 */
[----:B------:R-:W2:Y:S01]  /*0190*/  @P0 LDG.E.EL R11, desc[UR4][R4.64] ;  /* 0x00000004040b0981 */ /* 0x000ea2000c2e1900 */
[----:B------:R-:W-:-:S04]  /*01a0*/  IMAD R9, R0, 0x3, R9 ;  /* 0x0000000300097824 */ /* 0x000fc800078e0209 */
[----:B------:R-:W-:-:S04]  /*01b0*/  IMAD R9, R8, 0x12, R9 ;  /* 0x0000001208097824 */ /* 0x000fc800078e0209 */
[----:B-1----:R-:W-:-:S04]  /*01c0*/  IMAD.WIDE R6, R9, 0x4, R6 ;  /* 0x0000000409067825 */ /* 0x002fc800078e0206 */
[----:B--2---:R-:W-:Y:S01]  /*01d0*/  FADD R10, R11, R10 ;  /* 0x0000000a0b0a7221 */ /* 0x004fe20000000000 */
[----:B------:R-:W-:Y:S06]  /*01e0*/  @!P0 EXIT ;  /* 0x000000000000894d */ /* 0x000fec0003800000 */
[----:B------:R-:W-:-:S05]  /*01f0*/  FMUL R3, R10, 0.0099999997764825820923 ;  /* 0x3c23d70a0a037820 */ /* 0x000fca0000400000 */
[----:B------:R-:W-:Y:S01]  /*0200*/  STG.E desc[UR4][R6.64], R3 ;  /* 0x0000000306007986 */ /* 0x000fe2000c101904 */
[----:B------:R-:W-:Y:S05]  /*0210*/  EXIT ;  /* 0x000000000000794d */ /* 0x000fea0003800000 */
.L_x_0:
[----:B------:R-:W-:-:S00]  /*0220*/  BRA `(.L_x_0) ;  /* 0xfffffffc00fc7947 */ /* 0x000fc0000383ffff */
[----:B------:R-:W-:-:S00]  /*0230*/  NOP ;  /* 0x0000000000007918 */ /* 0x000fc00000000000 */
        /* <DEDUP_REMOVED lines=12> */
.L_x_1:


//--------------------- .nv.constant0.triton_poi_fused_mul_13 --------------------------
	.section	.nv.constant0.triton_poi_fused_mul_13,"a",@progbits
	.sectionflags	@""
	.align	4
.nv.constant0.triton_poi_fused_mul_13:
	.zero		560
